//
// Generated by NVIDIA NVVM Compiler
//
// Compiler Build ID: CL-36424714
// Cuda compilation tools, release 13.0, V13.0.88
// Based on NVVM 20.0.0
//

.version 9.0
.target sm_100
.address_size 64

	// .globl	_Z9matrixMulPKfS0_Pfi
// _ZZ9matrixMulPKfS0_PfiE2As has been demoted
// _ZZ9matrixMulPKfS0_PfiE2Bs has been demoted

.visible .entry _Z9matrixMulPKfS0_Pfi(
	.param .u64 .ptr .align 1 _Z9matrixMulPKfS0_Pfi_param_0,
	.param .u64 .ptr .align 1 _Z9matrixMulPKfS0_Pfi_param_1,
	.param .u64 .ptr .align 1 _Z9matrixMulPKfS0_Pfi_param_2,
	.param .u32 _Z9matrixMulPKfS0_Pfi_param_3
)
{
	.reg .pred 	%p<9>;
	.reg .b32 	%r<105>;
	.reg .b32 	%f<368>;
	.reg .b64 	%rd<40>;
	// demoted variable
	.shared .align 4 .b8 _ZZ9matrixMulPKfS0_PfiE2As[1024];
	// demoted variable
	.shared .align 4 .b8 _ZZ9matrixMulPKfS0_PfiE2Bs[1024];
	ld.param.u32 	%r32, [_Z9matrixMulPKfS0_Pfi_param_3];
	mov.u32 	%r33, %ctaid.x;
	mov.u32 	%r34, %ctaid.y;
	mov.u32 	%r1, %tid.x;
	mov.u32 	%r2, %tid.y;
	shl.b32 	%r35, %r34, 4;
	add.s32 	%r3, %r35, %r2;
	shl.b32 	%r4, %r33, 4;
	add.s32 	%r5, %r4, %r1;
	shr.s32 	%r36, %r32, 31;
	shr.u32 	%r37, %r36, 28;
	add.s32 	%r38, %r32, %r37;
	shr.s32 	%r6, %r38, 4;
	setp.lt.s32 	%p1, %r32, 16;
	mov.f32 	%f367, 0f00000000;
	@%p1 bra 	$L__BB0_9;
	mad.lo.s32 	%r101, %r32, %r3, %r1;
	shl.b32 	%r40, %r2, 6;
	mov.u32 	%r41, _ZZ9matrixMulPKfS0_PfiE2As;
	add.s32 	%r8, %r41, %r40;
	add.s32 	%r42, %r6, -1;
	setp.lt.u32 	%p2, %r42, 3;
	mov.f32 	%f367, 0f00000000;
	mov.b32 	%r104, 0;
	@%p2 bra 	$L__BB0_4;
	and.b32  	%r104, %r6, 134217724;
	neg.s32 	%r102, %r104;
	add.s32 	%r44, %r2, 48;
	mad.lo.s32 	%r45, %r32, %r44, %r1;
	add.s32 	%r100, %r45, %r4;
	add.s32 	%r46, %r2, 32;
	mad.lo.s32 	%r47, %r32, %r46, %r1;
	add.s32 	%r99, %r47, %r4;
	add.s32 	%r48, %r2, 16;
	mad.lo.s32 	%r49, %r32, %r48, %r1;
	add.s32 	%r98, %r49, %r4;
	mad.lo.s32 	%r50, %r2, %r32, %r1;
	add.s32 	%r97, %r50, %r4;
	mov.f32 	%f367, 0f00000000;
$L__BB0_3:
	.pragma "nounroll";
	ld.param.u64 	%rd36, [_Z9matrixMulPKfS0_Pfi_param_1];
	ld.param.u64 	%rd33, [_Z9matrixMulPKfS0_Pfi_param_0];
	cvta.to.global.u64 	%rd4, %rd33;
	mul.wide.s32 	%rd5, %r101, 4;
	add.s64 	%rd6, %rd4, %rd5;
	ld.global.f32 	%f14, [%rd6];
	shl.b32 	%r52, %r1, 2;
	add.s32 	%r53, %r8, %r52;
	st.shared.f32 	[%r53], %f14;
	cvta.to.global.u64 	%rd7, %rd36;
	mul.wide.u32 	%rd8, %r97, 4;
	add.s64 	%rd9, %rd7, %rd8;
	ld.global.f32 	%f15, [%rd9];
	mov.u32 	%r55, _ZZ9matrixMulPKfS0_PfiE2Bs;
	add.s32 	%r56, %r55, %r52;
	add.s32 	%r57, %r56, %r40;
	st.shared.f32 	[%r57], %f15;
	bar.sync 	0;
	ld.shared.f32 	%f16, [%r8];
	ld.shared.f32 	%f17, [%r56];
	fma.rn.f32 	%f18, %f16, %f17, %f367;
	ld.shared.f32 	%f19, [%r8+4];
	ld.shared.f32 	%f20, [%r56+64];
	fma.rn.f32 	%f21, %f19, %f20, %f18;
	ld.shared.f32 	%f22, [%r8+8];
	ld.shared.f32 	%f23, [%r56+128];
	fma.rn.f32 	%f24, %f22, %f23, %f21;
	ld.shared.f32 	%f25, [%r8+12];
	ld.shared.f32 	%f26, [%r56+192];
	fma.rn.f32 	%f27, %f25, %f26, %f24;
	ld.shared.f32 	%f28, [%r8+16];
	ld.shared.f32 	%f29, [%r56+256];
	fma.rn.f32 	%f30, %f28, %f29, %f27;
	ld.shared.f32 	%f31, [%r8+20];
	ld.shared.f32 	%f32, [%r56+320];
	fma.rn.f32 	%f33, %f31, %f32, %f30;
	ld.shared.f32 	%f34, [%r8+24];
	ld.shared.f32 	%f35, [%r56+384];
	fma.rn.f32 	%f36, %f34, %f35, %f33;
	ld.shared.f32 	%f37, [%r8+28];
	ld.shared.f32 	%f38, [%r56+448];
	fma.rn.f32 	%f39, %f37, %f38, %f36;
	ld.shared.f32 	%f40, [%r8+32];
	ld.shared.f32 	%f41, [%r56+512];
	fma.rn.f32 	%f42, %f40, %f41, %f39;
	ld.shared.f32 	%f43, [%r8+36];
	ld.shared.f32 	%f44, [%r56+576];
	fma.rn.f32 	%f45, %f43, %f44, %f42;
	ld.shared.f32 	%f46, [%r8+40];
	ld.shared.f32 	%f47, [%r56+640];
	fma.rn.f32 	%f48, %f46, %f47, %f45;
	ld.shared.f32 	%f49, [%r8+44];
	ld.shared.f32 	%f50, [%r56+704];
	fma.rn.f32 	%f51, %f49, %f50, %f48;
	ld.shared.f32 	%f52, [%r8+48];
	ld.shared.f32 	%f53, [%r56+768];
	fma.rn.f32 	%f54, %f52, %f53, %f51;
	ld.shared.f32 	%f55, [%r8+52];
	ld.shared.f32 	%f56, [%r56+832];
	fma.rn.f32 	%f57, %f55, %f56, %f54;
	ld.shared.f32 	%f58, [%r8+56];
	ld.shared.f32 	%f59, [%r56+896];
	fma.rn.f32 	%f60, %f58, %f59, %f57;
	ld.shared.f32 	%f61, [%r8+60];
	ld.shared.f32 	%f62, [%r56+960];
	fma.rn.f32 	%f63, %f61, %f62, %f60;
	bar.sync 	0;
	ld.global.f32 	%f64, [%rd6+64];
	st.shared.f32 	[%r53], %f64;
	mul.wide.u32 	%rd10, %r98, 4;
	add.s64 	%rd11, %rd7, %rd10;
	ld.global.f32 	%f65, [%rd11];
	st.shared.f32 	[%r57], %f65;
	bar.sync 	0;
	ld.shared.f32 	%f66, [%r8];
	ld.shared.f32 	%f67, [%r56];
	fma.rn.f32 	%f68, %f66, %f67, %f63;
	ld.shared.f32 	%f69, [%r8+4];
	ld.shared.f32 	%f70, [%r56+64];
	fma.rn.f32 	%f71, %f69, %f70, %f68;
	ld.shared.f32 	%f72, [%r8+8];
	ld.shared.f32 	%f73, [%r56+128];
	fma.rn.f32 	%f74, %f72, %f73, %f71;
	ld.shared.f32 	%f75, [%r8+12];
	ld.shared.f32 	%f76, [%r56+192];
	fma.rn.f32 	%f77, %f75, %f76, %f74;
	ld.shared.f32 	%f78, [%r8+16];
	ld.shared.f32 	%f79, [%r56+256];
	fma.rn.f32 	%f80, %f78, %f79, %f77;
	ld.shared.f32 	%f81, [%r8+20];
	ld.shared.f32 	%f82, [%r56+320];
	fma.rn.f32 	%f83, %f81, %f82, %f80;
	ld.shared.f32 	%f84, [%r8+24];
	ld.shared.f32 	%f85, [%r56+384];
	fma.rn.f32 	%f86, %f84, %f85, %f83;
	ld.shared.f32 	%f87, [%r8+28];
	ld.shared.f32 	%f88, [%r56+448];
	fma.rn.f32 	%f89, %f87, %f88, %f86;
	ld.shared.f32 	%f90, [%r8+32];
	ld.shared.f32 	%f91, [%r56+512];
	fma.rn.f32 	%f92, %f90, %f91, %f89;
	ld.shared.f32 	%f93, [%r8+36];
	ld.shared.f32 	%f94, [%r56+576];
	fma.rn.f32 	%f95, %f93, %f94, %f92;
	ld.shared.f32 	%f96, [%r8+40];
	ld.shared.f32 	%f97, [%r56+640];
	fma.rn.f32 	%f98, %f96, %f97, %f95;
	ld.shared.f32 	%f99, [%r8+44];
	ld.shared.f32 	%f100, [%r56+704];
	fma.rn.f32 	%f101, %f99, %f100, %f98;
	ld.shared.f32 	%f102, [%r8+48];
	ld.shared.f32 	%f103, [%r56+768];
	fma.rn.f32 	%f104, %f102, %f103, %f101;
	ld.shared.f32 	%f105, [%r8+52];
	ld.shared.f32 	%f106, [%r56+832];
	fma.rn.f32 	%f107, %f105, %f106, %f104;
	ld.shared.f32 	%f108, [%r8+56];
	ld.shared.f32 	%f109, [%r56+896];
	fma.rn.f32 	%f110, %f108, %f109, %f107;
	ld.shared.f32 	%f111, [%r8+60];
	ld.shared.f32 	%f112, [%r56+960];
	fma.rn.f32 	%f113, %f111, %f112, %f110;
	bar.sync 	0;
	ld.global.f32 	%f114, [%rd6+128];
	st.shared.f32 	[%r53], %f114;
	mul.wide.u32 	%rd12, %r99, 4;
	add.s64 	%rd13, %rd7, %rd12;
	ld.global.f32 	%f115, [%rd13];
	st.shared.f32 	[%r57], %f115;
	bar.sync 	0;
	ld.shared.f32 	%f116, [%r8];
	ld.shared.f32 	%f117, [%r56];
	fma.rn.f32 	%f118, %f116, %f117, %f113;
	ld.shared.f32 	%f119, [%r8+4];
	ld.shared.f32 	%f120, [%r56+64];
	fma.rn.f32 	%f121, %f119, %f120, %f118;
	ld.shared.f32 	%f122, [%r8+8];
	ld.shared.f32 	%f123, [%r56+128];
	fma.rn.f32 	%f124, %f122, %f123, %f121;
	ld.shared.f32 	%f125, [%r8+12];
	ld.shared.f32 	%f126, [%r56+192];
	fma.rn.f32 	%f127, %f125, %f126, %f124;
	ld.shared.f32 	%f128, [%r8+16];
	ld.shared.f32 	%f129, [%r56+256];
	fma.rn.f32 	%f130, %f128, %f129, %f127;
	ld.shared.f32 	%f131, [%r8+20];
	ld.shared.f32 	%f132, [%r56+320];
	fma.rn.f32 	%f133, %f131, %f132, %f130;
	ld.shared.f32 	%f134, [%r8+24];
	ld.shared.f32 	%f135, [%r56+384];
	fma.rn.f32 	%f136, %f134, %f135, %f133;
	ld.shared.f32 	%f137, [%r8+28];
	ld.shared.f32 	%f138, [%r56+448];
	fma.rn.f32 	%f139, %f137, %f138, %f136;
	ld.shared.f32 	%f140, [%r8+32];
	ld.shared.f32 	%f141, [%r56+512];
	fma.rn.f32 	%f142, %f140, %f141, %f139;
	ld.shared.f32 	%f143, [%r8+36];
	ld.shared.f32 	%f144, [%r56+576];
	fma.rn.f32 	%f145, %f143, %f144, %f142;
	ld.shared.f32 	%f146, [%r8+40];
	ld.shared.f32 	%f147, [%r56+640];
	fma.rn.f32 	%f148, %f146, %f147, %f145;
	ld.shared.f32 	%f149, [%r8+44];
	ld.shared.f32 	%f150, [%r56+704];
	fma.rn.f32 	%f151, %f149, %f150, %f148;
	ld.shared.f32 	%f152, [%r8+48];
	ld.shared.f32 	%f153, [%r56+768];
	fma.rn.f32 	%f154, %f152, %f153, %f151;
	ld.shared.f32 	%f155, [%r8+52];
	ld.shared.f32 	%f156, [%r56+832];
	fma.rn.f32 	%f157, %f155, %f156, %f154;
	ld.shared.f32 	%f158, [%r8+56];
	ld.shared.f32 	%f159, [%r56+896];
	fma.rn.f32 	%f160, %f158, %f159, %f157;
	ld.shared.f32 	%f161, [%r8+60];
	ld.shared.f32 	%f162, [%r56+960];
	fma.rn.f32 	%f163, %f161, %f162, %f160;
	bar.sync 	0;
	ld.global.f32 	%f164, [%rd6+192];
	st.shared.f32 	[%r53], %f164;
	mul.wide.u32 	%rd14, %r100, 4;
	add.s64 	%rd15, %rd7, %rd14;
	ld.global.f32 	%f165, [%rd15];
	st.shared.f32 	[%r57], %f165;
	bar.sync 	0;
	ld.shared.f32 	%f166, [%r8];
	ld.shared.f32 	%f167, [%r56];
	fma.rn.f32 	%f168, %f166, %f167, %f163;
	ld.shared.f32 	%f169, [%r8+4];
	ld.shared.f32 	%f170, [%r56+64];
	fma.rn.f32 	%f171, %f169, %f170, %f168;
	ld.shared.f32 	%f172, [%r8+8];
	ld.shared.f32 	%f173, [%r56+128];
	fma.rn.f32 	%f174, %f172, %f173, %f171;
	ld.shared.f32 	%f175, [%r8+12];
	ld.shared.f32 	%f176, [%r56+192];
	fma.rn.f32 	%f177, %f175, %f176, %f174;
	ld.shared.f32 	%f178, [%r8+16];
	ld.shared.f32 	%f179, [%r56+256];
	fma.rn.f32 	%f180, %f178, %f179, %f177;
	ld.shared.f32 	%f181, [%r8+20];
	ld.shared.f32 	%f182, [%r56+320];
	fma.rn.f32 	%f183, %f181, %f182, %f180;
	ld.shared.f32 	%f184, [%r8+24];
	ld.shared.f32 	%f185, [%r56+384];
	fma.rn.f32 	%f186, %f184, %f185, %f183;
	ld.shared.f32 	%f187, [%r8+28];
	ld.shared.f32 	%f188, [%r56+448];
	fma.rn.f32 	%f189, %f187, %f188, %f186;
	ld.shared.f32 	%f190, [%r8+32];
	ld.shared.f32 	%f191, [%r56+512];
	fma.rn.f32 	%f192, %f190, %f191, %f189;
	ld.shared.f32 	%f193, [%r8+36];
	ld.shared.f32 	%f194, [%r56+576];
	fma.rn.f32 	%f195, %f193, %f194, %f192;
	ld.shared.f32 	%f196, [%r8+40];
	ld.shared.f32 	%f197, [%r56+640];
	fma.rn.f32 	%f198, %f196, %f197, %f195;
	ld.shared.f32 	%f199, [%r8+44];
	ld.shared.f32 	%f200, [%r56+704];
	fma.rn.f32 	%f201, %f199, %f200, %f198;
	ld.shared.f32 	%f202, [%r8+48];
	ld.shared.f32 	%f203, [%r56+768];
	fma.rn.f32 	%f204, %f202, %f203, %f201;
	ld.shared.f32 	%f205, [%r8+52];
	ld.shared.f32 	%f206, [%r56+832];
	fma.rn.f32 	%f207, %f205, %f206, %f204;
	ld.shared.f32 	%f208, [%r8+56];
	ld.shared.f32 	%f209, [%r56+896];
	fma.rn.f32 	%f210, %f208, %f209, %f207;
	ld.shared.f32 	%f211, [%r8+60];
	ld.shared.f32 	%f212, [%r56+960];
	fma.rn.f32 	%f367, %f211, %f212, %f210;
	bar.sync 	0;
	add.s32 	%r102, %r102, 4;
	add.s32 	%r101, %r101, 64;
	shl.b32 	%r58, %r32, 6;
	add.s32 	%r100, %r100, %r58;
	add.s32 	%r99, %r99, %r58;
	add.s32 	%r98, %r98, %r58;
	add.s32 	%r97, %r97, %r58;
	setp.ne.s32 	%p3, %r102, 0;
	@%p3 bra 	$L__BB0_3;
$L__BB0_4:
	and.b32  	%r28, %r6, 3;
	setp.eq.s32 	%p4, %r28, 0;
	@%p4 bra 	$L__BB0_9;
	setp.eq.s32 	%p5, %r28, 1;
	@%p5 bra 	$L__BB0_7;
	ld.param.u64 	%rd37, [_Z9matrixMulPKfS0_Pfi_param_1];
	ld.param.u64 	%rd34, [_Z9matrixMulPKfS0_Pfi_param_0];
	shl.b32 	%r59, %r104, 4;
	mad.lo.s32 	%r64, %r32, %r3, %r1;
	add.s32 	%r65, %r64, %r59;
	cvta.to.global.u64 	%rd16, %rd34;
	mul.wide.s32 	%rd17, %r65, 4;
	add.s64 	%rd18, %rd16, %rd17;
	ld.global.f32 	%f214, [%rd18];
	shl.b32 	%r66, %r1, 2;
	add.s32 	%r67, %r8, %r66;
	st.shared.f32 	[%r67], %f214;
	add.s32 	%r68, %r59, %r2;
	mad.lo.s32 	%r69, %r68, %r32, %r5;
	cvta.to.global.u64 	%rd19, %rd37;
	mul.wide.u32 	%rd20, %r69, 4;
	add.s64 	%rd21, %rd19, %rd20;
	ld.global.f32 	%f215, [%rd21];
	mov.u32 	%r71, _ZZ9matrixMulPKfS0_PfiE2Bs;
	add.s32 	%r72, %r71, %r66;
	add.s32 	%r73, %r72, %r40;
	st.shared.f32 	[%r73], %f215;
	bar.sync 	0;
	ld.shared.f32 	%f216, [%r8];
	ld.shared.f32 	%f217, [%r72];
	fma.rn.f32 	%f218, %f216, %f217, %f367;
	ld.shared.f32 	%f219, [%r8+4];
	ld.shared.f32 	%f220, [%r72+64];
	fma.rn.f32 	%f221, %f219, %f220, %f218;
	ld.shared.f32 	%f222, [%r8+8];
	ld.shared.f32 	%f223, [%r72+128];
	fma.rn.f32 	%f224, %f222, %f223, %f221;
	ld.shared.f32 	%f225, [%r8+12];
	ld.shared.f32 	%f226, [%r72+192];
	fma.rn.f32 	%f227, %f225, %f226, %f224;
	ld.shared.f32 	%f228, [%r8+16];
	ld.shared.f32 	%f229, [%r72+256];
	fma.rn.f32 	%f230, %f228, %f229, %f227;
	ld.shared.f32 	%f231, [%r8+20];
	ld.shared.f32 	%f232, [%r72+320];
	fma.rn.f32 	%f233, %f231, %f232, %f230;
	ld.shared.f32 	%f234, [%r8+24];
	ld.shared.f32 	%f235, [%r72+384];
	fma.rn.f32 	%f236, %f234, %f235, %f233;
	ld.shared.f32 	%f237, [%r8+28];
	ld.shared.f32 	%f238, [%r72+448];
	fma.rn.f32 	%f239, %f237, %f238, %f236;
	ld.shared.f32 	%f240, [%r8+32];
	ld.shared.f32 	%f241, [%r72+512];
	fma.rn.f32 	%f242, %f240, %f241, %f239;
	ld.shared.f32 	%f243, [%r8+36];
	ld.shared.f32 	%f244, [%r72+576];
	fma.rn.f32 	%f245, %f243, %f244, %f242;
	ld.shared.f32 	%f246, [%r8+40];
	ld.shared.f32 	%f247, [%r72+640];
	fma.rn.f32 	%f248, %f246, %f247, %f245;
	ld.shared.f32 	%f249, [%r8+44];
	ld.shared.f32 	%f250, [%r72+704];
	fma.rn.f32 	%f251, %f249, %f250, %f248;
	ld.shared.f32 	%f252, [%r8+48];
	ld.shared.f32 	%f253, [%r72+768];
	fma.rn.f32 	%f254, %f252, %f253, %f251;
	ld.shared.f32 	%f255, [%r8+52];
	ld.shared.f32 	%f256, [%r72+832];
	fma.rn.f32 	%f257, %f255, %f256, %f254;
	ld.shared.f32 	%f258, [%r8+56];
	ld.shared.f32 	%f259, [%r72+896];
	fma.rn.f32 	%f260, %f258, %f259, %f257;
	ld.shared.f32 	%f261, [%r8+60];
	ld.shared.f32 	%f262, [%r72+960];
	fma.rn.f32 	%f263, %f261, %f262, %f260;
	bar.sync 	0;
	ld.global.f32 	%f264, [%rd18+64];
	st.shared.f32 	[%r67], %f264;
	add.s32 	%r74, %r68, 16;
	mad.lo.s32 	%r75, %r74, %r32, %r5;
	mul.wide.u32 	%rd22, %r75, 4;
	add.s64 	%rd23, %rd19, %rd22;
	ld.global.f32 	%f265, [%rd23];
	st.shared.f32 	[%r73], %f265;
	bar.sync 	0;
	ld.shared.f32 	%f266, [%r8];
	ld.shared.f32 	%f267, [%r72];
	fma.rn.f32 	%f268, %f266, %f267, %f263;
	ld.shared.f32 	%f269, [%r8+4];
	ld.shared.f32 	%f270, [%r72+64];
	fma.rn.f32 	%f271, %f269, %f270, %f268;
	ld.shared.f32 	%f272, [%r8+8];
	ld.shared.f32 	%f273, [%r72+128];
	fma.rn.f32 	%f274, %f272, %f273, %f271;
	ld.shared.f32 	%f275, [%r8+12];
	ld.shared.f32 	%f276, [%r72+192];
	fma.rn.f32 	%f277, %f275, %f276, %f274;
	ld.shared.f32 	%f278, [%r8+16];
	ld.shared.f32 	%f279, [%r72+256];
	fma.rn.f32 	%f280, %f278, %f279, %f277;
	ld.shared.f32 	%f281, [%r8+20];
	ld.shared.f32 	%f282, [%r72+320];
	fma.rn.f32 	%f283, %f281, %f282, %f280;
	ld.shared.f32 	%f284, [%r8+24];
	ld.shared.f32 	%f285, [%r72+384];
	fma.rn.f32 	%f286, %f284, %f285, %f283;
	ld.shared.f32 	%f287, [%r8+28];
	ld.shared.f32 	%f288, [%r72+448];
	fma.rn.f32 	%f289, %f287, %f288, %f286;
	ld.shared.f32 	%f290, [%r8+32];
	ld.shared.f32 	%f291, [%r72+512];
	fma.rn.f32 	%f292, %f290, %f291, %f289;
	ld.shared.f32 	%f293, [%r8+36];
	ld.shared.f32 	%f294, [%r72+576];
	fma.rn.f32 	%f295, %f293, %f294, %f292;
	ld.shared.f32 	%f296, [%r8+40];
	ld.shared.f32 	%f297, [%r72+640];
	fma.rn.f32 	%f298, %f296, %f297, %f295;
	ld.shared.f32 	%f299, [%r8+44];
	ld.shared.f32 	%f300, [%r72+704];
	fma.rn.f32 	%f301, %f299, %f300, %f298;
	ld.shared.f32 	%f302, [%r8+48];
	ld.shared.f32 	%f303, [%r72+768];
	fma.rn.f32 	%f304, %f302, %f303, %f301;
	ld.shared.f32 	%f305, [%r8+52];
	ld.shared.f32 	%f306, [%r72+832];
	fma.rn.f32 	%f307, %f305, %f306, %f304;
	ld.shared.f32 	%f308, [%r8+56];
	ld.shared.f32 	%f309, [%r72+896];
	fma.rn.f32 	%f310, %f308, %f309, %f307;
	ld.shared.f32 	%f311, [%r8+60];
	ld.shared.f32 	%f312, [%r72+960];
	fma.rn.f32 	%f367, %f311, %f312, %f310;
	bar.sync 	0;
	add.s32 	%r104, %r104, 2;
$L__BB0_7:
	and.b32  	%r76, %r6, 1;
	setp.eq.b32 	%p6, %r76, 1;
	not.pred 	%p7, %p6;
	@%p7 bra 	$L__BB0_9;
	ld.param.u64 	%rd38, [_Z9matrixMulPKfS0_Pfi_param_1];
	ld.param.u64 	%rd35, [_Z9matrixMulPKfS0_Pfi_param_0];
	shl.b32 	%r77, %r104, 4;
	mad.lo.s32 	%r82, %r32, %r3, %r1;
	add.s32 	%r83, %r82, %r77;
	cvta.to.global.u64 	%rd24, %rd35;
	mul.wide.s32 	%rd25, %r83, 4;
	add.s64 	%rd26, %rd24, %rd25;
	ld.global.f32 	%f313, [%rd26];
	shl.b32 	%r84, %r1, 2;
	add.s32 	%r85, %r8, %r84;
	st.shared.f32 	[%r85], %f313;
	add.s32 	%r86, %r77, %r2;
	mad.lo.s32 	%r87, %r86, %r32, %r5;
	cvta.to.global.u64 	%rd27, %rd38;
	mul.wide.u32 	%rd28, %r87, 4;
	add.s64 	%rd29, %rd27, %rd28;
	ld.global.f32 	%f314, [%rd29];
	mov.u32 	%r89, _ZZ9matrixMulPKfS0_PfiE2Bs;
	add.s32 	%r90, %r89, %r84;
	add.s32 	%r91, %r90, %r40;
	st.shared.f32 	[%r91], %f314;
	bar.sync 	0;
	ld.shared.f32 	%f315, [%r8];
	ld.shared.f32 	%f316, [%r90];
	fma.rn.f32 	%f317, %f315, %f316, %f367;
	ld.shared.f32 	%f318, [%r8+4];
	ld.shared.f32 	%f319, [%r90+64];
	fma.rn.f32 	%f320, %f318, %f319, %f317;
	ld.shared.f32 	%f321, [%r8+8];
	ld.shared.f32 	%f322, [%r90+128];
	fma.rn.f32 	%f323, %f321, %f322, %f320;
	ld.shared.f32 	%f324, [%r8+12];
	ld.shared.f32 	%f325, [%r90+192];
	fma.rn.f32 	%f326, %f324, %f325, %f323;
	ld.shared.f32 	%f327, [%r8+16];
	ld.shared.f32 	%f328, [%r90+256];
	fma.rn.f32 	%f329, %f327, %f328, %f326;
	ld.shared.f32 	%f330, [%r8+20];
	ld.shared.f32 	%f331, [%r90+320];
	fma.rn.f32 	%f332, %f330, %f331, %f329;
	ld.shared.f32 	%f333, [%r8+24];
	ld.shared.f32 	%f334, [%r90+384];
	fma.rn.f32 	%f335, %f333, %f334, %f332;
	ld.shared.f32 	%f336, [%r8+28];
	ld.shared.f32 	%f337, [%r90+448];
	fma.rn.f32 	%f338, %f336, %f337, %f335;
	ld.shared.f32 	%f339, [%r8+32];
	ld.shared.f32 	%f340, [%r90+512];
	fma.rn.f32 	%f341, %f339, %f340, %f338;
	ld.shared.f32 	%f342, [%r8+36];
	ld.shared.f32 	%f343, [%r90+576];
	fma.rn.f32 	%f344, %f342, %f343, %f341;
	ld.shared.f32 	%f345, [%r8+40];
	ld.shared.f32 	%f346, [%r90+640];
	fma.rn.f32 	%f347, %f345, %f346, %f344;
	ld.shared.f32 	%f348, [%r8+44];
	ld.shared.f32 	%f349, [%r90+704];
	fma.rn.f32 	%f350, %f348, %f349, %f347;
	ld.shared.f32 	%f351, [%r8+48];
	ld.shared.f32 	%f352, [%r90+768];
	fma.rn.f32 	%f353, %f351, %f352, %f350;
	ld.shared.f32 	%f354, [%r8+52];
	ld.shared.f32 	%f355, [%r90+832];
	fma.rn.f32 	%f356, %f354, %f355, %f353;
	ld.shared.f32 	%f357, [%r8+56];
	ld.shared.f32 	%f358, [%r90+896];
	fma.rn.f32 	%f359, %f357, %f358, %f356;
	ld.shared.f32 	%f360, [%r8+60];
	ld.shared.f32 	%f361, [%r90+960];
	fma.rn.f32 	%f367, %f360, %f361, %f359;
	bar.sync 	0;
$L__BB0_9:
	max.s32 	%r95, %r3, %r5;
	setp.ge.s32 	%p8, %r95, %r32;
	@%p8 bra 	$L__BB0_11;
	ld.param.u64 	%rd39, [_Z9matrixMulPKfS0_Pfi_param_2];
	mad.lo.s32 	%r96, %r32, %r3, %r5;
	cvta.to.global.u64 	%rd30, %rd39;
	mul.wide.u32 	%rd31, %r96, 4;
	add.s64 	%rd32, %rd30, %rd31;
	st.global.f32 	[%rd32], %f367;
$L__BB0_11:
	ret;

}


// ===== COMPILED SASS (sm_100) =====

	.target	sm_100

	.elftype	@"ET_EXEC"


//--------------------- .note.nv.tkinfo           --------------------------
	.section	.note.nv.tkinfo,"",@"SHT_NOTE"
	.sectionflags	@"SHF_NOTE_NV_TKINFO"
	.tkinfo
        /*0018*/ 	.word	0x00000002
        /*0030*/ 	.string	""
        /*0030*/ 	.string	"ptxas"
        /*0030*/ 	.string	"Cuda compilation tools, release 13.0, V13.0.88"
        /*0030*/ 	.string	"Build cuda_13.0.r13.0/compiler.36424714_0"
        /*0030*/ 	.string	"-arch sm_100 -m 64 "



//--------------------- .note.nv.cuinfo           --------------------------
	.section	.note.nv.cuinfo,"",@"SHT_NOTE"
	.sectionflags	@"SHF_NOTE_NV_CUINFO"
        /*0018*/ 	.short	0x0002
        /*001a*/ 	.short	0x0064
        /*001c*/ 	.short	0x0082
	.zero		2


//--------------------- .nv.info                  --------------------------
	.section	.nv.info,"",@"SHT_CUDA_INFO"
	.align	4


	//----- nvinfo : EIATTR_REGCOUNT
	.align		4
        /*0000*/ 	.byte	0x04, 0x2f
        /*0002*/ 	.short	(.L_1 - .L_0)
	.align		4
.L_0:
        /*0004*/ 	.word	index@(_Z9matrixMulPKfS0_Pfi)
        /*0008*/ 	.word	0x00000028


	//----- nvinfo : EIATTR_FRAME_SIZE
	.align		4
.L_1:
        /*000c*/ 	.byte	0x04, 0x11
        /*000e*/ 	.short	(.L_3 - .L_2)
	.align		4
.L_2:
        /*0010*/ 	.word	index@(_Z9matrixMulPKfS0_Pfi)
        /*0014*/ 	.word	0x00000000


	//----- nvinfo : EIATTR_MIN_STACK_SIZE
	.align		4
.L_3:
        /*0018*/ 	.byte	0x04, 0x12
        /*001a*/ 	.short	(.L_5 - .L_4)
	.align		4
.L_4:
        /*001c*/ 	.word	index@(_Z9matrixMulPKfS0_Pfi)
        /*0020*/ 	.word	0x00000000
.L_5:


//--------------------- .nv.compat                --------------------------
	.section	.nv.compat,"",@"SHT_CUDA_COMPAT_INFO"
	.align	4
        /*0000*/ 	.byte	0x02, 0x09, 0x00, 0x00, 0x02, 0x02, 0x01, 0x00, 0x02, 0x05, 0x05, 0x00, 0x03, 0x07, 0x01, 0x01
        /*0010*/ 	.byte	0x02, 0x03, 0x00, 0x00, 0x02, 0x06, 0x01, 0x00, 0x04, 0x0b, 0x08, 0x00, 0x09, 0x00, 0x00, 0x00
        /*0020*/ 	.byte	0x00, 0x00, 0x00, 0x00


//--------------------- .nv.info._Z9matrixMulPKfS0_Pfi --------------------------
	.section	.nv.info._Z9matrixMulPKfS0_Pfi,"",@"SHT_CUDA_INFO"
	.sectionflags	@""
	.align	4


	//----- nvinfo : EIATTR_CUDA_API_VERSION
	.align		4
        /*0000*/ 	.byte	0x04, 0x37
        /*0002*/ 	.short	(.L_7 - .L_6)
.L_6:
        /*0004*/ 	.word	0x00000082


	//----- nvinfo : EIATTR_KPARAM_INFO
	.align		4
.L_7:
        /*0008*/ 	.byte	0x04, 0x17
        /*000a*/ 	.short	(.L_9 - .L_8)
.L_8:
        /*000c*/ 	.word	0x00000000
        /*0010*/ 	.short	0x0003
        /*0012*/ 	.short	0x0018
        /*0014*/ 	.byte	0x00, 0xf0, 0x11, 0x00


	//----- nvinfo : EIATTR_KPARAM_INFO
	.align		4
.L_9:
        /*0018*/ 	.byte	0x04, 0x17
        /*001a*/ 	.short	(.L_11 - .L_10)
.L_10:
        /*001c*/ 	.word	0x00000000
        /*0020*/ 	.short	0x0002
        /*0022*/ 	.short	0x0010
        /*0024*/ 	.byte	0x00, 0xf5, 0x21, 0x00


	//----- nvinfo : EIATTR_KPARAM_INFO
	.align		4
.L_11:
        /*0028*/ 	.byte	0x04, 0x17
        /*002a*/ 	.short	(.L_13 - .L_12)
.L_12:
        /*002c*/ 	.word	0x00000000
        /*0030*/ 	.short	0x0001
        /*0032*/ 	.short	0x0008
        /*0034*/ 	.byte	0x00, 0xf5, 0x21, 0x00


	//----- nvinfo : EIATTR_KPARAM_INFO
	.align		4
.L_13:
        /*0038*/ 	.byte	0x04, 0x17
        /*003a*/ 	.short	(.L_15 - .L_14)
.L_14:
        /*003c*/ 	.word	0x00000000
        /*0040*/ 	.short	0x0000
        /*0042*/ 	.short	0x0000
        /*0044*/ 	.byte	0x00, 0xf5, 0x21, 0x00


	//----- nvinfo : EIATTR_SPARSE_MMA_MASK
	.align		4
.L_15:
        /*0048*/ 	.byte	0x03, 0x50
        /*004a*/ 	.short	0x0000


	//----- nvinfo : EIATTR_MAXREG_COUNT
	.align		4
        /*004c*/ 	.byte	0x03, 0x1b
        /*004e*/ 	.short	0x00ff


	//----- nvinfo : EIATTR_NUM_BARRIERS
	.align		4
        /*0050*/ 	.byte	0x02, 0x4c
        /*0052*/ 	.byte	0x01
	.zero		1


	//----- nvinfo : EIATTR_MERCURY_ISA_VERSION
	.align		4
        /*0054*/ 	.byte	0x03, 0x5f
        /*0056*/ 	.short	0x0101


	//----- nvinfo : EIATTR_VRC_CTA_INIT_COUNT
	.align		4
        /*0058*/ 	.byte	0x02, 0x4a
	.zero		1
	.zero		1


	//----- nvinfo : EIATTR_EXIT_INSTR_OFFSETS
	.align		4
        /*005c*/ 	.byte	0x04, 0x1c
        /*005e*/ 	.short	(.L_17 - .L_16)


	//   ....[0]....
.L_16:
        /*0060*/ 	.word	0x00001870


	//   ....[1]....
        /*0064*/ 	.word	0x000018c0


	//----- nvinfo : EIATTR_CBANK_PARAM_SIZE
	.align		4
.L_17:
        /*0068*/ 	.byte	0x03, 0x19
        /*006a*/ 	.short	0x001c


	//----- nvinfo : EIATTR_PARAM_CBANK
	.align		4
        /*006c*/ 	.byte	0x04, 0x0a
        /*006e*/ 	.short	(.L_19 - .L_18)
	.align		4
.L_18:
        /*0070*/ 	.word	index@(.nv.constant0._Z9matrixMulPKfS0_Pfi)
        /*0074*/ 	.short	0x0380
        /*0076*/ 	.short	0x001c


	//----- nvinfo : EIATTR_SW_WAR
	.align		4
.L_19:
        /*0078*/ 	.byte	0x04, 0x36
        /*007a*/ 	.short	(.L_21 - .L_20)
.L_20:
        /*007c*/ 	.word	0x00000008
.L_21:


//--------------------- .nv.callgraph             --------------------------
	.section	.nv.callgraph,"",@"SHT_CUDA_CALLGRAPH"
	.align	4
	.sectionentsize	8
	.align		4
        /*0000*/ 	.word	0x00000000
	.align		4
        /*0004*/ 	.word	0xffffffff
	.align		4
        /*0008*/ 	.word	0x00000000
	.align		4
        /*000c*/ 	.word	0xfffffffe
	.align		4
        /*0010*/ 	.word	0x00000000
	.align		4
        /*0014*/ 	.word	0xfffffffd
	.align		4
        /*0018*/ 	.word	0x00000000
	.align		4
        /*001c*/ 	.word	0xfffffffc


//--------------------- .text._Z9matrixMulPKfS0_Pfi --------------------------
	.section	.text._Z9matrixMulPKfS0_Pfi,"ax",@progbits
	.align	128
        .global         _Z9matrixMulPKfS0_Pfi
        .type           _Z9matrixMulPKfS0_Pfi,@function
        .size           _Z9matrixMulPKfS0_Pfi,(.L_x_5 - _Z9matrixMulPKfS0_Pfi)
        .other          _Z9matrixMulPKfS0_Pfi,@"STO_CUDA_ENTRY STV_DEFAULT"
_Z9matrixMulPKfS0_Pfi:
.text._Z9matrixMulPKfS0_Pfi:
[----:B------:R-:W-:Y:S08]  /*0000*/  LDC R1, c[0x0][0x37c] ;  /* 0x0000df00ff017b82 */ /* 0x000ff00000000800 */
[----:B------:R-:W0:Y:S01]  /*0010*/  LDC R5, c[0x0][0x398] ;  /* 0x0000e600ff057b82 */ /* 0x000e220000000800 */
[----:B------:R-:W1:Y:S01]  /*0020*/  S2R R4, SR_CTAID.Y ;  /* 0x0000000000047919 */ /* 0x000e620000002600 */
[----:B------:R-:W2:Y:S01]  /*0030*/  LDCU.64 UR8, c[0x0][0x358] ;  /* 0x00006b00ff0877ac */ /* 0x000ea20008000a00 */
[----:B------:R-:W-:Y:S01]  /*0040*/  HFMA2 R31, -RZ, RZ, 0, 0 ;  /* 0x00000000ff1f7431 */ /* 0x000fe200000001ff */
[----:B------:R-:W1:Y:S01]  /*0050*/  S2R R3, SR_TID.Y ;  /* 0x0000000000037919 */ /* 0x000e620000002200 */
[----:B------:R-:W3:Y:S01]  /*0060*/  S2R R9, SR_CTAID.X ;  /* 0x0000000000097919 */ /* 0x000ee20000002500 */
[----:B------:R-:W3:Y:S01]  /*0070*/  S2R R2, SR_TID.X ;  /* 0x0000000000027919 */ /* 0x000ee20000002100 */
[----:B0-----:R-:W-:-:S02]  /*0080*/  ISETP.GE.AND P0, PT, R5, 0x10, PT ;  /* 0x000000100500780c */ /* 0x001fc40003f06270 */
[----:B------:R-:W-:-:S04]  /*0090*/  SHF.R.S32.HI R0, RZ, 0x1f, R5 ;  /* 0x0000001fff007819 */ /* 0x000fc80000011405 */
[----:B------:R-:W-:Y:S02]  /*00a0*/  LEA.HI R0, R0, R5, RZ, 0x4 ;  /* 0x0000000500007211 */ /* 0x000fe400078f20ff */
[----:B-1----:R-:W-:Y:S02]  /*00b0*/  LEA R23, R4, R3, 0x4 ;  /* 0x0000000304177211 */ /* 0x002fe400078e20ff */
[----:B---3--:R-:W-:-:S03]  /*00c0*/  LEA R4, R9, R2, 0x4 ;  /* 0x0000000209047211 */ /* 0x008fc600078e20ff */
[----:B--2---:R-:W-:Y:S05]  /*00d0*/  @!P0 BRA `(.L_x_0) ;  /* 0x0000001400dc8947 */ /* 0x004fea0003800000 */
[----:B------:R-:W0:Y:S01]  /*00e0*/  S2UR UR6, SR_CgaCtaId ;  /* 0x00000000000679c3 */ /* 0x000e220000008800 */
[----:B------:R-:W-:Y:S01]  /*00f0*/  SHF.R.S32.HI R29, RZ, 0x4, R0 ;  /* 0x00000004ff1d7819 */ /* 0x000fe20000011400 */
[----:B------:R-:W-:Y:S01]  /*0100*/  UMOV UR4, 0x400 ;  /* 0x0000040000047882 */ /* 0x000fe20000000000 */
[----:B------:R-:W-:Y:S01]  /*0110*/  IMAD R21, R23, R5, R2 ;  /* 0x0000000517157224 */ /* 0x000fe200078e0202 */
[----:B------:R-:W-:Y:S02]  /*0120*/  MOV R31, RZ ;  /* 0x000000ff001f7202 */ /* 0x000fe40000000f00 */
[----:B------:R-:W-:-:S04]  /*0130*/  IADD3 R0, PT, PT, R29, -0x1, RZ ;  /* 0xffffffff1d007810 */ /* 0x000fc80007ffe0ff */
[----:B------:R-:W-:Y:S02]  /*0140*/  ISETP.GE.U32.AND P0, PT, R0, 0x3, PT ;  /* 0x000000030000780c */ /* 0x000fe40003f06070 */
[----:B------:R-:W-:Y:S01]  /*0150*/  MOV R0, RZ ;  /* 0x000000ff00007202 */ /* 0x000fe20000000f00 */
[----:B0-----:R-:W-:-:S06]  /*0160*/  ULEA UR5, UR6, UR4, 0x18 ;  /* 0x0000000406057291 */ /* 0x001fcc000f8ec0ff */
[----:B------:R-:W-:-:S04]  /*0170*/  LEA R7, R3, UR5, 0x6 ;  /* 0x0000000503077c11 */ /* 0x000fc8000f8e30ff */
[----:B------:R-:W-:Y:S05]  /*0180*/  @!P0 BRA `(.L_x_1) ;  /* 0x0000000c002c8947 */ /* 0x000fea0003800000 */
[C---:B------:R-:W-:Y:S01]  /*0190*/  IADD3 R0, PT, PT, R3.reuse, 0x30, RZ ;  /* 0x0000003003007810 */ /* 0x040fe20007ffe0ff */
[----:B------:R-:W-:Y:S01]  /*01a0*/  UIADD3 UR5, UPT, UPT, UR4, 0x400, URZ ;  /* 0x0000040004057890 */ /* 0x000fe2000fffe0ff */
[C---:B------:R-:W-:Y:S01]  /*01b0*/  IADD3 R6, PT, PT, R3.reuse, 0x20, RZ ;  /* 0x0000002003067810 */ /* 0x040fe20007ffe0ff */
[CCC-:B------:R-:W-:Y:S01]  /*01c0*/  IMAD R24, R3.reuse, R5.reuse, R2.reuse ;  /* 0x0000000503187224 */ /* 0x1c0fe200078e0202 */
[----:B------:R-:W-:Y:S01]  /*01d0*/  IADD3 R8, PT, PT, R3, 0x10, RZ ;  /* 0x0000001003087810 */ /* 0x000fe20007ffe0ff */
[-CC-:B------:R-:W-:Y:S01]  /*01e0*/  IMAD R0, R0, R5.reuse, R2.reuse ;  /* 0x0000000500007224 */ /* 0x180fe200078e0202 */
[----:B------:R-:W-:Y:S01]  /*01f0*/  ULEA UR5, UR6, UR5, 0x18 ;  /* 0x0000000506057291 */ /* 0x000fe2000f8ec0ff */
[-CC-:B------:R-:W-:Y:S02]  /*0200*/  IMAD R6, R6, R5.reuse, R2.reuse ;  /* 0x0000000506067224 */ /* 0x180fe400078e0202 */
[----:B------:R-:W-:Y:S02]  /*0210*/  HFMA2 R31, -RZ, RZ, 0, 0 ;  /* 0x00000000ff1f7431 */ /* 0x000fe400000001ff */
[----:B------:R-:W-:Y:S01]  /*0220*/  IMAD R8, R8, R5, R2 ;  /* 0x0000000508087224 */ /* 0x000fe200078e0202 */
[----:B------:R-:W-:-:S02]  /*0230*/  LEA R30, R9, R0, 0x4 ;  /* 0x00000000091e7211 */ /* 0x000fc400078e20ff */
[----:B------:R-:W-:Y:S02]  /*0240*/  LOP3.LUT R0, R29, 0x7fffffc, RZ, 0xc0, !PT ;  /* 0x07fffffc1d007812 */ /* 0x000fe400078ec0ff */
[----:B------:R-:W-:Y:S02]  /*0250*/  LEA R20, R2, UR5, 0x2 ;  /* 0x0000000502147c11 */ /* 0x000fe4000f8e10ff */
[C---:B------:R-:W-:Y:S02]  /*0260*/  LEA R28, R9.reuse, R6, 0x4 ;  /* 0x00000006091c7211 */ /* 0x040fe400078e20ff */
[C---:B------:R-:W-:Y:S02]  /*0270*/  LEA R24, R9.reuse, R24, 0x4 ;  /* 0x0000001809187211 */ /* 0x040fe400078e20ff */
[----:B------:R-:W-:Y:S02]  /*0280*/  LEA R26, R9, R8, 0x4 ;  /* 0x00000008091a7211 */ /* 0x000fe400078e20ff */
[----:B------:R-:W-:-:S02]  /*0290*/  MOV R27, R21 ;  /* 0x00000015001b7202 */ /* 0x000fc40000000f00 */
[----:B------:R-:W-:Y:S02]  /*02a0*/  LEA R22, R2, R7, 0x2 ;  /* 0x0000000702167211 */ /* 0x000fe400078e10ff */
[----:B------:R-:W-:Y:S02]  /*02b0*/  IADD3 R25, PT, PT, -R0, RZ, RZ ;  /* 0x000000ff00197210 */ /* 0x000fe40007ffe1ff */
[----:B------:R-:W-:-:S07]  /*02c0*/  LEA R6, R3, R20, 0x6 ;  /* 0x0000001403067211 */ /* 0x000fce00078e30ff */
.L_x_2:
[----:B------:R-:W0:Y:S08]  /*02d0*/  LDC.64 R16, c[0x0][0x380] ;  /* 0x0000e000ff107b82 */ /* 0x000e300000000a00 */
[----:B------:R-:W1:Y:S01]  /*02e0*/  LDC.64 R18, c[0x0][0x388] ;  /* 0x0000e200ff127b82 */ /* 0x000e620000000a00 */
[----:B0-----:R-:W-:-:S05]  /*02f0*/  IMAD.WIDE R16, R27, 0x4, R16 ;  /* 0x000000041b107825 */ /* 0x001fca00078e0210 */
[----:B------:R-:W2:Y:S01]  /*0300*/  LDG.E R11, desc[UR8][R16.64] ;  /* 0x00000008100b7981 */ /* 0x000ea2000c1e1900 */
[----:B-1----:R-:W-:-:S05]  /*0310*/  IMAD.WIDE.U32 R8, R24, 0x4, R18 ;  /* 0x0000000418087825 */ /* 0x002fca00078e0012 */
[----:B------:R-:W3:Y:S04]  /*0320*/  LDG.E R35, desc[UR8][R8.64] ;  /* 0x0000000808237981 */ /* 0x000ee8000c1e1900 */
[----:B--2---:R-:W-:Y:S04]  /*0330*/  STS [R22], R11 ;  /* 0x0000000b16007388 */ /* 0x004fe80000000800 */
[----:B---3--:R-:W-:Y:S01]  /*0340*/  STS [R6], R35 ;  /* 0x0000002306007388 */ /* 0x008fe20000000800 */
[----:B------:R-:W-:Y:S06]  /*0350*/  BAR.SYNC.DEFER_BLOCKING 0x0 ;  /* 0x0000000000007b1d */ /* 0x000fec0000010000 */
[----:B------:R-:W-:Y:S04]  /*0360*/  LDS R10, [R20] ;  /* 0x00000000140a7984 */ /* 0x000fe80000000800 */
[----:B------:R-:W0:Y:S04]  /*0370*/  LDS.128 R12, [R7] ;  /* 0x00000000070c7984 */ /* 0x000e280000000c00 */
[----:B------:R-:W1:Y:S04]  /*0380*/  LDS R37, [R20+0x40] ;  /* 0x0000400014257984 */ /* 0x000e680000000800 */
[----:B------:R-:W2:Y:S04]  /*0390*/  LDS R33, [R20+0x80] ;  /* 0x0000800014217984 */ /* 0x000ea80000000800 */
[----:B------:R-:W-:Y:S01]  /*03a0*/  LDS R32, [R20+0x140] ;  /* 0x0001400014207984 */ /* 0x000fe20000000800 */
[----:B0-----:R-:W-:-:S03]  /*03b0*/  FFMA R10, R12, R10, R31 ;  /* 0x0000000a0c0a7223 */ /* 0x001fc6000000001f */
[----:B------:R-:W0:Y:S01]  /*03c0*/  LDS R12, [R20+0xc0] ;  /* 0x0000c000140c7984 */ /* 0x000e220000000800 */
[----:B-1----:R-:W-:-:S03]  /*03d0*/  FFMA R34, R37, R13, R10 ;  /* 0x0000000d25227223 */ /* 0x002fc6000000000a */
[----:B------:R-:W-:Y:S04]  /*03e0*/  LDS R13, [R20+0x100] ;  /* 0x00010000140d7984 */ /* 0x000fe80000000800 */
[----:B------:R-:W1:Y:S04]  /*03f0*/  LDS.128 R8, [R7+0x10] ;  /* 0x0000100007087984 */ /* 0x000e680000000c00 */
[----:B------:R-:W3:Y:S01]  /*0400*/  LDS R31, [R20+0x180] ;  /* 0x00018000141f7984 */ /* 0x000ee20000000800 */
[----:B--2---:R-:W-:-:S03]  /*0410*/  FFMA R33, R33, R14, R34 ;  /* 0x0000000e21217223 */ /* 0x004fc60000000022 */
[----:B------:R-:W-:Y:S04]  /*0420*/  LDS R37, [R20+0x340] ;  /* 0x0003400014257984 */ /* 0x000fe80000000800 */
[----:B------:R-:W-:Y:S01]  /*0430*/  LDS R34, [R20+0x3c0] ;  /* 0x0003c00014227984 */ /* 0x000fe20000000800 */
[----:B0-----:R-:W-:-:S03]  /*0440*/  FFMA R15, R12, R15, R33 ;  /* 0x0000000f0c0f7223 */ /* 0x001fc60000000021 */
[----:B------:R-:W-:Y:S01]  /*0450*/  LDS R33, [R20+0x240] ;  /* 0x0002400014217984 */ /* 0x000fe20000000800 */
[----:B-1----:R-:W-:-:S03]  /*0460*/  FFMA R13, R8, R13, R15 ;  /* 0x0000000d080d7223 */ /* 0x002fc6000000000f */
[----:B------:R-:W0:Y:S01]  /*0470*/  LDS R8, [R20+0x1c0] ;  /* 0x0001c00014087984 */ /* 0x000e220000000800 */
[----:B------:R-:W-:-:S03]  /*0480*/  FFMA R32, R32, R9, R13 ;  /* 0x0000000920207223 */ /* 0x000fc6000000000d */
[----:B------:R-:W-:Y:S04]  /*0490*/  LDS R9, [R20+0x200] ;  /* 0x0002000014097984 */ /* 0x000fe80000000800 */
[----:B------:R-:W1:Y:S01]  /*04a0*/  LDS.128 R12, [R7+0x20] ;  /* 0x00002000070c7984 */ /* 0x000e620000000c00 */
[----:B---3--:R-:W-:-:S03]  /*04b0*/  FFMA R31, R31, R10, R32 ;  /* 0x0000000a1f1f7223 */ /* 0x008fc60000000020 */
[----:B------:R-:W2:Y:S04]  /*04c0*/  LDS R32, [R20+0x280] ;  /* 0x0002800014207984 */ /* 0x000ea80000000800 */
[----:B------:R-:W3:Y:S01]  /*04d0*/  LDS R10, [R20+0x2c0] ;  /* 0x0002c000140a7984 */ /* 0x000ee20000000800 */
[----:B0-----:R-:W-:-:S03]  /*04e0*/  FFMA R11, R8, R11, R31 ;  /* 0x0000000b080b7223 */ /* 0x001fc6000000001f */
[----:B------:R-:W-:Y:S01]  /*04f0*/  LDS R31, [R20+0x380] ;  /* 0x00038000141f7984 */ /* 0x000fe20000000800 */
[----:B-1----:R-:W-:-:S03]  /*0500*/  FFMA R12, R12, R9, R11 ;  /* 0x000000090c0c7223 */ /* 0x002fc6000000000b */
[----:B------:R-:W-:Y:S01]  /*0510*/  LDS R9, [R20+0x300] ;  /* 0x0003000014097984 */ /* 0x000fe20000000800 */
[----:B------:R-:W-:-:S04]  /*0520*/  FFMA R13, R33, R13, R12 ;  /* 0x0000000d210d7223 */ /* 0x000fc8000000000c */
[----:B--2---:R-:W-:-:S04]  /*0530*/  FFMA R13, R32, R14, R13 ;  /* 0x0000000e200d7223 */ /* 0x004fc8000000000d */
[----:B---3--:R-:W-:Y:S02]  /*0540*/  FFMA R11, R10, R15, R13 ;  /* 0x0000000f0a0b7223 */ /* 0x008fe4000000000d */
[----:B------:R-:W0:Y:S01]  /*0550*/  LDS.128 R12, [R7+0x30] ;  /* 0x00003000070c7984 */ /* 0x000e220000000c00 */
[----:B------:R-:W-:Y:S01]  /*0560*/  IMAD.WIDE.U32 R32, R26, 0x4, R18 ;  /* 0x000000041a207825 */ /* 0x000fe200078e0012 */
[----:B------:R-:W-:Y:S06]  /*0570*/  BAR.SYNC.DEFER_BLOCKING 0x0 ;  /* 0x0000000000007b1d */ /* 0x000fec0000010000 */
[----:B------:R-:W2:Y:S04]  /*0580*/  LDG.E R32, desc[UR8][R32.64] ;  /* 0x0000000820207981 */ /* 0x000ea8000c1e1900 */
[----:B------:R-:W3:Y:S01]  /*0590*/  LDG.E R33, desc[UR8][R16.64+0x40] ;  /* 0x0000400810217981 */ /* 0x000ee2000c1e1900 */
[----:B0-----:R-:W-:-:S04]  /*05a0*/  FFMA R12, R12, R9, R11 ;  /* 0x000000090c0c7223 */ /* 0x001fc8000000000b */
[----:B------:R-:W-:-:S04]  /*05b0*/  FFMA R36, R37, R13, R12 ;  /* 0x0000000d25247223 */ /* 0x000fc8000000000c */
[----:B------:R-:W-:-:S04]  /*05c0*/  FFMA R31, R31, R14, R36 ;  /* 0x0000000e1f1f7223 */ /* 0x000fc80000000024 */
[----:B------:R-:W-:Y:S01]  /*05d0*/  FFMA R15, R34, R15, R31 ;  /* 0x0000000f220f7223 */ /* 0x000fe2000000001f */
[----:B---3--:R-:W-:Y:S04]  /*05e0*/  STS [R22], R33 ;  /* 0x0000002116007388 */ /* 0x008fe80000000800 */
[----:B--2---:R-:W-:Y:S01]  /*05f0*/  STS [R6], R32 ;  /* 0x0000002006007388 */ /* 0x004fe20000000800 */
[----:B------:R-:W-:Y:S06]  /*0600*/  BAR.SYNC.DEFER_BLOCKING 0x0 ;  /* 0x0000000000007b1d */ /* 0x000fec0000010000 */
[----:B------:R-:W-:Y:S04]  /*0610*/  LDS R35, [R20] ;  /* 0x0000000014237984 */ /* 0x000fe80000000800 */
[----:B------:R-:W0:Y:S04]  /*0620*/  LDS.128 R8, [R7] ;  /* 0x0000000007087984 */ /* 0x000e280000000c00 */
[----:B------:R-:W1:Y:S04]  /*0630*/  LDS R12, [R20+0x40] ;  /* 0x00004000140c7984 */ /* 0x000e680000000800 */
[----:B------:R-:W2:Y:S04]  /*0640*/  LDS R31, [R20+0x80] ;  /* 0x00008000141f7984 */ /* 0x000ea80000000800 */
[----:B------:R-:W-:Y:S04]  /*0650*/  LDS R32, [R20+0x140] ;  /* 0x0001400014207984 */ /* 0x000fe80000000800 */
[----:B------:R-:W-:Y:S04]  /*0660*/  LDS R33, [R20+0x180] ;  /* 0x0001800014217984 */ /* 0x000fe80000000800 */
[----:B------:R-:W-:Y:S01]  /*0670*/  LDS R37, [R20+0x340] ;  /* 0x0003400014257984 */ /* 0x000fe20000000800 */
[----:B0-----:R-:W-:-:S03]  /*0680*/  FFMA R15, R8, R35, R15 ;  /* 0x00000023080f7223 */ /* 0x001fc6000000000f */
[----:B------:R-:W0:Y:S01]  /*0690*/  LDS R8, [R20+0xc0] ;  /* 0x0000c00014087984 */ /* 0x000e220000000800 */
[----:B-1----:R-:W-:-:S03]  /*06a0*/  FFMA R34, R12, R9, R15 ;  /* 0x000000090c227223 */ /* 0x002fc6000000000f */
[----:B------:R-:W-:Y:S04]  /*06b0*/  LDS R9, [R20+0x100] ;  /* 0x0001000014097984 */ /* 0x000fe80000000800 */
[----:B------:R-:W1:Y:S01]  /*06c0*/  LDS.128 R12, [R7+0x10] ;  /* 0x00001000070c7984 */ /* 0x000e620000000c00 */
[----:B--2---:R-:W-:-:S03]  /*06d0*/  FFMA R31, R31, R10, R34 ;  /* 0x0000000a1f1f7223 */ /* 0x004fc60000000022 */
        /* <DEDUP_REMOVED lines=8> */
[----:B------:R-:W-:-:S03]  /*0760*/  FFMA R33, R33, R14, R32 ;  /* 0x0000000e21217223 */ /* 0x000fc60000000020 */
[----:B------:R-:W2:Y:S04]  /*0770*/  LDS R32, [R20+0x280] ;  /* 0x0002800014207984 */ /* 0x000ea80000000800 */
[----:B------:R-:W3:Y:S01]  /*0780*/  LDS R14, [R20+0x2c0] ;  /* 0x0002c000140e7984 */ /* 0x000ee20000000800 */
[----:B0-----:R-:W-:-:S04]  /*0790*/  FFMA R15, R12, R15, R33 ;  /* 0x0000000f0c0f7223 */ /* 0x001fc80000000021 */
[----:B-1----:R-:W-:-:S04]  /*07a0*/  FFMA R8, R8, R13, R15 ;  /* 0x0000000d08087223 */ /* 0x002fc8000000000f */
[----:B------:R-:W-:Y:S02]  /*07b0*/  FFMA R9, R31, R9, R8 ;  /* 0x000000091f097223 */ /* 0x000fe40000000008 */
[----:B------:R-:W-:Y:S02]  /*07c0*/  LDS R31, [R20+0x380] ;  /* 0x00038000141f7984 */ /* 0x000fe40000000800 */
[----:B--2---:R-:W-:Y:S02]  /*07d0*/  FFMA R13, R32, R10, R9 ;  /* 0x0000000a200d7223 */ /* 0x004fe40000000009 */
[----:B------:R-:W-:Y:S02]  /*07e0*/  LDS R9, [R20+0x300] ;  /* 0x0003000014097984 */ /* 0x000fe40000000800 */
        /* <DEDUP_REMOVED lines=10> */
[----:B------:R-:W-:Y:S01]  /*0890*/  IMAD.WIDE.U32 R18, R30, 0x4, R18 ;  /* 0x000000041e127825 */ /* 0x000fe200078e0012 */
[----:B---3--:R-:W-:Y:S04]  /*08a0*/  STS [R22], R33 ;  /* 0x0000002116007388 */ /* 0x008fe80000000800 */
[----:B--2---:R-:W-:Y:S01]  /*08b0*/  STS [R6], R32 ;  /* 0x0000002006007388 */ /* 0x004fe20000000800 */
[----:B------:R-:W-:Y:S06]  /*08c0*/  BAR.SYNC.DEFER_BLOCKING 0x0 ;  /* 0x0000000000007b1d */ /* 0x000fec0000010000 */
[----:B------:R-:W-:Y:S04]  /*08d0*/  LDS R35, [R20] ;  /* 0x0000000014237984 */ /* 0x000fe80000000800 */
[----:B------:R-:W0:Y:S04]  /*08e0*/  LDS.128 R8, [R7] ;  /* 0x0000000007087984 */ /* 0x000e280000000c00 */
[----:B------:R-:W1:Y:S04]  /*08f0*/  LDS R12, [R20+0x40] ;  /* 0x00004000140c7984 */ /* 0x000e680000000800 */
[----:B------:R-:W2:Y:S04]  /*0900*/  LDS R31, [R20+0x80] ;  /* 0x00008000141f7984 */ /* 0x000ea80000000800 */
[----:B------:R-:W3:Y:S04]  /*0910*/  LDS R33, [R20+0xc0] ;  /* 0x0000c00014217984 */ /* 0x000ee80000000800 */
[----:B------:R-:W-:Y:S01]  /*0920*/  LDS R34, [R20+0x340] ;  /* 0x0003400014227984 */ /* 0x000fe20000000800 */
[----:B0-----:R-:W-:-:S03]  /*0930*/  FFMA R15, R8, R35, R15 ;  /* 0x00000023080f7223 */ /* 0x001fc6000000000f */
[----:B------:R-:W-:Y:S01]  /*0940*/  LDS R8, [R20+0x140] ;  /* 0x0001400014087984 */ /* 0x000fe20000000800 */
[----:B-1----:R-:W-:-:S03]  /*0950*/  FFMA R32, R12, R9, R15 ;  /* 0x000000090c207223 */ /* 0x002fc6000000000f */
[----:B------:R-:W-:Y:S04]  /*0960*/  LDS R9, [R20+0x100] ;  /* 0x0001000014097984 */ /* 0x000fe80000000800 */
[----:B------:R-:W0:Y:S01]  /*0970*/  LDS.128 R12, [R7+0x10] ;  /* 0x00001000070c7984 */ /* 0x000e220000000c00 */
[----:B--2---:R-:W-:-:S03]  /*0980*/  FFMA R10, R31, R10, R32 ;  /* 0x0000000a1f0a7223 */ /* 0x004fc60000000020 */
[----:B------:R-:W1:Y:S01]  /*0990*/  LDS R31, [R20+0x180] ;  /* 0x00018000141f7984 */ /* 0x000e620000000800 */
[----:B---3--:R-:W-:-:S03]  /*09a0*/  FFMA R11, R33, R11, R10 ;  /* 0x0000000b210b7223 */ /* 0x008fc6000000000a */
[----:B------:R-:W-:Y:S04]  /*09b0*/  LDS R33, [R20+0x200] ;  /* 0x0002000014217984 */ /* 0x000fe80000000800 */
[----:B------:R-:W-:Y:S01]  /*09c0*/  LDS R35, [R20+0x240] ;  /* 0x0002400014237984 */ /* 0x000fe20000000800 */
[----:B0-----:R-:W-:-:S03]  /*09d0*/  FFMA R9, R12, R9, R11 ;  /* 0x000000090c097223 */ /* 0x001fc6000000000b */
[----:B------:R-:W0:Y:S01]  /*09e0*/  LDS R12, [R20+0x1c0] ;  /* 0x0001c000140c7984 */ /* 0x000e220000000800 */
[----:B------:R-:W-:-:S03]  /*09f0*/  FFMA R32, R8, R13, R9 ;  /* 0x0000000d08207223 */ /* 0x000fc60000000009 */
[----:B------:R-:W2:Y:S04]  /*0a00*/  LDS.128 R8, [R7+0x20] ;  /* 0x0000200007087984 */ /* 0x000ea80000000c00 */
[----:B------:R-:W3:Y:S01]  /*0a10*/  LDS R13, [R20+0x280] ;  /* 0x00028000140d7984 */ /* 0x000ee20000000800 */
[----:B-1----:R-:W-:-:S03]  /*0a20*/  FFMA R31, R31, R14, R32 ;  /* 0x0000000e1f1f7223 */ /* 0x002fc60000000020 */
[----:B------:R-:W-:Y:S01]  /*0a30*/  LDS R32, [R20+0x3c0] ;  /* 0x0003c00014207984 */ /* 0x000fe20000000800 */
[----:B0-----:R-:W-:-:S04]  /*0a40*/  FFMA R15, R12, R15, R31 ;  /* 0x0000000f0c0f7223 */ /* 0x001fc8000000001f */
[----:B--2---:R-:W-:Y:S02]  /*0a50*/  FFMA R8, R8, R33, R15 ;  /* 0x0000002108087223 */ /* 0x004fe4000000000f */
[----:B------:R-:W-:Y:S02]  /*0a60*/  LDS R33, [R20+0x380] ;  /* 0x0003800014217984 */ /* 0x000fe40000000800 */
[----:B------:R-:W-:Y:S02]  /*0a70*/  FFMA R12, R35, R9, R8 ;  /* 0x00000009230c7223 */ /* 0x000fe40000000008 */
[----:B------:R-:W0:Y:S02]  /*0a80*/  LDS R8, [R20+0x2c0] ;  /* 0x0002c00014087984 */ /* 0x000e240000000800 */
[----:B---3--:R-:W-:Y:S02]  /*0a90*/  FFMA R9, R13, R10, R12 ;  /* 0x0000000a0d097223 */ /* 0x008fe4000000000c */
[----:B------:R-:W-:Y:S04]  /*0aa0*/  LDS R35, [R20+0x300] ;  /* 0x0003000014237984 */ /* 0x000fe80000000800 */
[----:B------:R-:W1:Y:S01]  /*0ab0*/  LDS.128 R12, [R7+0x30] ;  /* 0x00003000070c7984 */ /* 0x000e620000000c00 */
[----:B------:R-:W-:Y:S06]  /*0ac0*/  BAR.SYNC.DEFER_BLOCKING 0x0 ;  /* 0x0000000000007b1d */ /* 0x000fec0000010000 */
[----:B------:R0:W2:Y:S04]  /*0ad0*/  LDG.E R16, desc[UR8][R16.64+0xc0] ;  /* 0x0000c00810107981 */ /* 0x0000a8000c1e1900 */
[----:B------:R-:W3:Y:S01]  /*0ae0*/  LDG.E R19, desc[UR8][R18.64] ;  /* 0x0000000812137981 */ /* 0x000ee2000c1e1900 */
[----:B0-----:R-:W-:-:S04]  /*0af0*/  FFMA R17, R8, R11, R9 ;  /* 0x0000000b08117223 */ /* 0x001fc80000000009 */
[----:B-1----:R-:W-:-:S04]  /*0b00*/  FFMA R35, R12, R35, R17 ;  /* 0x000000230c237223 */ /* 0x002fc80000000011 */
[----:B------:R-:W-:-:S04]  /*0b10*/  FFMA R34, R34, R13, R35 ;  /* 0x0000000d22227223 */ /* 0x000fc80000000023 */
[----:B------:R-:W-:-:S04]  /*0b20*/  FFMA R33, R33, R14, R34 ;  /* 0x0000000e21217223 */ /* 0x000fc80000000022 */
[----:B------:R-:W-:Y:S01]  /*0b30*/  FFMA R17, R32, R15, R33 ;  /* 0x0000000f20117223 */ /* 0x000fe20000000021 */
[----:B------:R-:W-:-:S04]  /*0b40*/  IADD3 R25, PT, PT, R25, 0x4, RZ ;  /* 0x0000000419197810 */ /* 0x000fc80007ffe0ff */
[----:B------:R-:W-:Y:S02]  /*0b50*/  ISETP.NE.AND P0, PT, R25, RZ, PT ;  /* 0x000000ff1900720c */ /* 0x000fe40003f05270 */
[----:B------:R-:W-:Y:S02]  /*0b60*/  IADD3 R27, PT, PT, R27, 0x40, RZ ;  /* 0x000000401b1b7810 */ /* 0x000fe40007ffe0ff */
[C---:B------:R-:W-:Y:S02]  /*0b70*/  LEA R30, R5.reuse, R30, 0x6 ;  /* 0x0000001e051e7211 */ /* 0x040fe400078e30ff */
[C---:B------:R-:W-:Y:S02]  /*0b80*/  LEA R28, R5.reuse, R28, 0x6 ;  /* 0x0000001c051c7211 */ /* 0x040fe400078e30ff */
[C---:B------:R-:W-:Y:S02]  /*0b90*/  LEA R26, R5.reuse, R26, 0x6 ;  /* 0x0000001a051a7211 */ /* 0x040fe400078e30ff */
[----:B------:R-:W-:Y:S01]  /*0ba0*/  LEA R24, R5, R24, 0x6 ;  /* 0x0000001805187211 */ /* 0x000fe200078e30ff */
[----:B--2---:R-:W-:Y:S04]  /*0bb0*/  STS [R22], R16 ;  /* 0x0000001016007388 */ /* 0x004fe80000000800 */
[----:B---3--:R-:W-:Y:S01]  /*0bc0*/  STS [R6], R19 ;  /* 0x0000001306007388 */ /* 0x008fe20000000800 */
[----:B------:R-:W-:Y:S06]  /*0bd0*/  BAR.SYNC.DEFER_BLOCKING 0x0 ;  /* 0x0000000000007b1d */ /* 0x000fec0000010000 */
[----:B------:R-:W-:Y:S04]  /*0be0*/  LDS R31, [R20] ;  /* 0x00000000141f7984 */ /* 0x000fe80000000800 */
[----:B------:R-:W0:Y:S04]  /*0bf0*/  LDS.128 R8, [R7] ;  /* 0x0000000007087984 */ /* 0x000e280000000c00 */
[----:B------:R-:W1:Y:S04]  /*0c00*/  LDS R36, [R20+0x40] ;  /* 0x0000400014247984 */ /* 0x000e680000000800 */
[----:B------:R-:W2:Y:S04]  /*0c10*/  LDS R37, [R20+0x80] ;  /* 0x0000800014257984 */ /* 0x000ea80000000800 */
[----:B------:R-:W3:Y:S04]  /*0c20*/  LDS R34, [R20+0xc0] ;  /* 0x0000c00014227984 */ /* 0x000ee80000000800 */
[----:B------:R-:W-:Y:S04]  /*0c30*/  LDS R33, [R20+0x100] ;  /* 0x0001000014217984 */ /* 0x000fe80000000800 */
[----:B------:R-:W4:Y:S04]  /*0c40*/  LDS.128 R12, [R7+0x10] ;  /* 0x00001000070c7984 */ /* 0x000f280000000c00 */
[----:B------:R-:W5:Y:S04]  /*0c50*/  LDS R32, [R20+0x140] ;  /* 0x0001400014207984 */ /* 0x000f680000000800 */
[----:B------:R-:W5:Y:S01]  /*0c60*/  LDS R35, [R20+0x180] ;  /* 0x0001800014237984 */ /* 0x000f620000000800 */
[----:B0-----:R-:W-:-:S03]  /*0c70*/  FFMA R17, R8, R31, R17 ;  /* 0x0000001f08117223 */ /* 0x001fc60000000011 */
[----:B------:R-:W0:Y:S01]  /*0c80*/  LDS R8, [R20+0x1c0] ;  /* 0x0001c00014087984 */ /* 0x000e220000000800 */
[----:B-1----:R-:W-:-:S03]  /*0c90*/  FFMA R36, R36, R9, R17 ;  /* 0x0000000924247223 */ /* 0x002fc60000000011 */
[----:B------:R-:W-:Y:S04]  /*0ca0*/  LDS R31, [R20+0x200] ;  /* 0x00020000141f7984 */ /* 0x000fe80000000800 */
[----:B------:R-:W1:Y:S01]  /*0cb0*/  LDS.128 R16, [R7+0x20] ;  /* 0x0000200007107984 */ /* 0x000e620000000c00 */
[----:B--2---:R-:W-:-:S04]  /*0cc0*/  FFMA R37, R37, R10, R36 ;  /* 0x0000000a25257223 */ /* 0x004fc80000000024 */
[----:B---3--:R-:W-:-:S04]  /*0cd0*/  FFMA R11, R34, R11, R37 ;  /* 0x0000000b220b7223 */ /* 0x008fc80000000025 */
[----:B----4-:R-:W-:Y:S02]  /*0ce0*/  FFMA R11, R12, R33, R11 ;  /* 0x000000210c0b7223 */ /* 0x010fe4000000000b */
[----:B------:R-:W2:Y:S02]  /*0cf0*/  LDS R12, [R20+0x240] ;  /* 0x00024000140c7984 */ /* 0x000ea40000000800 */
[----:B-----5:R-:W-:Y:S02]  /*0d00*/  FFMA R32, R32, R13, R11 ;  /* 0x0000000d20207223 */ /* 0x020fe4000000000b */
[----:B------:R-:W3:Y:S02]  /*0d10*/  LDS R13, [R20+0x280] ;  /* 0x00028000140d7984 */ /* 0x000ee40000000800 */
[----:B------:R-:W-:Y:S02]  /*0d20*/  FFMA R35, R35, R14, R32 ;  /* 0x0000000e23237223 */ /* 0x000fe40000000020 */
[----:B------:R-:W4:Y:S04]  /*0d30*/  LDS R14, [R20+0x2c0] ;  /* 0x0002c000140e7984 */ /* 0x000f280000000800 */
[----:B------:R-:W-:Y:S01]  /*0d40*/  LDS R32, [R20+0x340] ;  /* 0x0003400014207984 */ /* 0x000fe20000000800 */
[----:B0-----:R-:W-:-:S03]  /*0d50*/  FFMA R35, R8, R15, R35 ;  /* 0x0000000f08237223 */ /* 0x001fc60000000023 */
[----:B------:R-:W-:Y:S04]  /*0d60*/  LDS R15, [R20+0x300] ;  /* 0x00030000140f7984 */ /* 0x000fe80000000800 */
[----:B------:R-:W0:Y:S01]  /*0d70*/  LDS.128 R8, [R7+0x30] ;  /* 0x0000300007087984 */ /* 0x000e220000000c00 */
[----:B-1----:R-:W-:-:S03]  /*0d80*/  FFMA R35, R16, R31, R35 ;  /* 0x0000001f10237223 */ /* 0x002fc60000000023 */
[----:B------:R-:W1:Y:S04]  /*0d90*/  LDS R31, [R20+0x380] ;  /* 0x00038000141f7984 */ /* 0x000e680000000800 */
[----:B------:R-:W5:Y:S01]  /*0da0*/  LDS R16, [R20+0x3c0] ;  /* 0x0003c00014107984 */ /* 0x000f620000000800 */
[----:B--2---:R-:W-:-:S04]  /*0db0*/  FFMA R12, R12, R17, R35 ;  /* 0x000000110c0c7223 */ /* 0x004fc80000000023 */
[----:B---3--:R-:W-:-:S04]  /*0dc0*/  FFMA R13, R13, R18, R12 ;  /* 0x000000120d0d7223 */ /* 0x008fc8000000000c */
[----:B----4-:R-:W-:-:S04]  /*0dd0*/  FFMA R13, R14, R19, R13 ;  /* 0x000000130e0d7223 */ /* 0x010fc8000000000d */
[----:B0-----:R-:W-:-:S04]  /*0de0*/  FFMA R13, R8, R15, R13 ;  /* 0x0000000f080d7223 */ /* 0x001fc8000000000d */
[----:B------:R-:W-:-:S04]  /*0df0*/  FFMA R32, R32, R9, R13 ;  /* 0x0000000920207223 */ /* 0x000fc8000000000d */
[----:B-1----:R-:W-:-:S04]  /*0e00*/  FFMA R31, R31, R10, R32 ;  /* 0x0000000a1f1f7223 */ /* 0x002fc80000000020 */
[----:B-----5:R-:W-:Y:S01]  /*0e10*/  FFMA R31, R16, R11, R31 ;  /* 0x0000000b101f7223 */ /* 0x020fe2000000001f */
[----:B------:R-:W-:Y:S06]  /*0e20*/  BAR.SYNC.DEFER_BLOCKING 0x0 ;  /* 0x0000000000007b1d */ /* 0x000fec0000010000 */
[----:B------:R-:W-:Y:S05]  /*0e30*/  @P0 BRA `(.L_x_2) ;  /* 0xfffffff400240947 */ /* 0x000fea000383ffff */
.L_x_1:
[----:B------:R-:W-:-:S13]  /*0e40*/  LOP3.LUT P0, R6, R29, 0x3, RZ, 0xc0, !PT ;  /* 0x000000031d067812 */ /* 0x000fda000780c0ff */
[----:B------:R-:W-:Y:S05]  /*0e50*/  @!P0 BRA `(.L_x_0) ;  /* 0x00000008007c8947 */ /* 0x000fea0003800000 */
[----:B------:R-:W-:Y:S02]  /*0e60*/  ISETP.NE.AND P0, PT, R6, 0x1, PT ;  /* 0x000000010600780c */ /* 0x000fe40003f05270 */
[----:B------:R-:W-:-:S04]  /*0e70*/  LOP3.LUT R29, R29, 0x1, RZ, 0xc0, !PT ;  /* 0x000000011d1d7812 */ /* 0x000fc800078ec0ff */
[----:B------:R-:W-:-:S07]  /*0e80*/  ISETP.NE.U32.AND P1, PT, R29, 0x1, PT ;  /* 0x000000011d00780c */ /* 0x000fce0003f25070 */
[----:B------:R-:W-:Y:S06]  /*0e90*/  @!P0 BRA `(.L_x_3) ;  /* 0x0000000400908947 */ /* 0x000fec0003800000 */
[----:B------:R-:W0:Y:S01]  /*0ea0*/  LDC.64 R24, c[0x0][0x380] ;  /* 0x0000e000ff187b82 */ /* 0x000e220000000a00 */
[C---:B------:R-:W-:Y:S02]  /*0eb0*/  LEA R18, R0.reuse, R3, 0x4 ;  /* 0x0000000300127211 */ /* 0x040fe400078e20ff */
[----:B------:R-:W-:-:S03]  /*0ec0*/  LEA R9, R0, R21, 0x4 ;  /* 0x0000001500097211 */ /* 0x000fc600078e20ff */
[----:B------:R-:W-:Y:S02]  /*0ed0*/  IMAD R13, R18, R5, R4 ;  /* 0x00000005120d7224 */ /* 0x000fe400078e0204 */
[----:B------:R-:W1:Y:S01]  /*0ee0*/  LDC.64 R16, c[0x0][0x388] ;  /* 0x0000e200ff107b82 */ /* 0x000e620000000a00 */
[----:B0-----:R-:W-:-:S05]  /*0ef0*/  IMAD.WIDE R24, R9, 0x4, R24 ;  /* 0x0000000409187825 */ /* 0x001fca00078e0218 */
[----:B------:R-:W2:Y:S01]  /*0f00*/  LDG.E R19, desc[UR8][R24.64] ;  /* 0x0000000818137981 */ /* 0x000ea2000c1e1900 */
[----:B-1----:R-:W-:-:S05]  /*0f10*/  IMAD.WIDE.U32 R12, R13, 0x4, R16 ;  /* 0x000000040d0c7825 */ /* 0x002fca00078e0010 */
[----:B------:R-:W3:Y:S01]  /*0f20*/  LDG.E R27, desc[UR8][R12.64] ;  /* 0x000000080c1b7981 */ /* 0x000ee2000c1e1900 */
[----:B------:R-:W-:-:S04]  /*0f30*/  UIADD3 UR5, UPT, UPT, UR4, 0x400, URZ ;  /* 0x0000040004057890 */ /* 0x000fc8000fffe0ff */
[----:B------:R-:W-:Y:S01]  /*0f40*/  ULEA UR5, UR6, UR5, 0x18 ;  /* 0x0000000506057291 */ /* 0x000fe2000f8ec0ff */
[----:B------:R-:W-:-:S05]  /*0f50*/  LEA R28, R2, R7, 0x2 ;  /* 0x00000007021c7211 */ /* 0x000fca00078e10ff */
[----:B------:R-:W-:-:S04]  /*0f60*/  LEA R6, R2, UR5, 0x2 ;  /* 0x0000000502067c11 */ /* 0x000fc8000f8e10ff */
[----:B------:R-:W-:Y:S02]  /*0f70*/  LEA R30, R3, R6, 0x6 ;  /* 0x00000006031e7211 */ /* 0x000fe400078e30ff */
[----:B------:R-:W-:Y:S01]  /*0f80*/  IADD3 R18, PT, PT, R18, 0x10, RZ ;  /* 0x0000001012127810 */ /* 0x000fe20007ffe0ff */
        /* <DEDUP_REMOVED lines=11> */
[----:B------:R-:W5:Y:S04]  /*1040*/  LDS R19, [R6+0x180] ;  /* 0x0001800006137984 */ /* 0x000f680000000800 */
[----:B------:R-:W5:Y:S04]  /*1050*/  LDS R20, [R6+0x1c0] ;  /* 0x0001c00006147984 */ /* 0x000f680000000800 */
[----:B------:R-:W-:Y:S01]  /*1060*/  LDS R35, [R6+0x280] ;  /* 0x0002800006237984 */ /* 0x000fe20000000800 */
[----:B0-----:R-:W-:-:S03]  /*1070*/  FFMA R8, R8, R26, R31 ;  /* 0x0000001a08087223 */ /* 0x001fc6000000001f */
[----:B------:R-:W-:Y:S01]  /*1080*/  LDS R31, [R6+0x300] ;  /* 0x00030000061f7984 */ /* 0x000fe20000000800 */
[----:B-1----:R-:W-:-:S03]  /*1090*/  FFMA R9, R29, R9, R8 ;  /* 0x000000091d097223 */ /* 0x002fc60000000008 */
[----:B------:R-:W-:Y:S01]  /*10a0*/  LDS R29, [R6+0x200] ;  /* 0x00020000061d7984 */ /* 0x000fe20000000800 */
[----:B--2---:R-:W-:-:S03]  /*10b0*/  FFMA R10, R32, R10, R9 ;  /* 0x0000000a200a7223 */ /* 0x004fc60000000009 */
[----:B------:R-:W-:Y:S01]  /*10c0*/  LDS R32, [R6+0x2c0] ;  /* 0x0002c00006207984 */ /* 0x000fe20000000800 */
[----:B---3--:R-:W-:-:S03]  /*10d0*/  FFMA R11, R33, R11, R10 ;  /* 0x0000000b210b7223 */ /* 0x008fc6000000000a */
[----:B------:R-:W-:Y:S04]  /*10e0*/  LDS R33, [R6+0x380] ;  /* 0x0003800006217984 */ /* 0x000fe80000000800 */
[----:B------:R-:W-:Y:S01]  /*10f0*/  LDS R26, [R6+0x3c0] ;  /* 0x0003c000061a7984 */ /* 0x000fe20000000800 */
[----:B----4-:R-:W-:-:S03]  /*1100*/  FFMA R11, R12, R34, R11 ;  /* 0x000000220c0b7223 */ /* 0x010fc6000000000b */
[----:B------:R-:W-:Y:S01]  /*1110*/  LDS R34, [R6+0x240] ;  /* 0x0002400006227984 */ /* 0x000fe20000000800 */
[----:B-----5:R-:W-:Y:S01]  /*1120*/  FFMA R22, R22, R13, R11 ;  /* 0x0000000d16167223 */ /* 0x020fe2000000000b */
[----:B------:R-:W-:Y:S02]  /*1130*/  IMAD R13, R18, R5, R4 ;  /* 0x00000005120d7224 */ /* 0x000fe400078e0204 */
[----:B------:R-:W0:Y:S01]  /*1140*/  LDS.128 R8, [R7+0x20] ;  /* 0x0000200007087984 */ /* 0x000e220000000c00 */
[----:B------:R-:W-:Y:S01]  /*1150*/  FFMA R19, R19, R14, R22 ;  /* 0x0000000e13137223 */ /* 0x000fe20000000016 */
[----:B------:R-:W-:Y:S02]  /*1160*/  IMAD.WIDE.U32 R12, R13, 0x4, R16 ;  /* 0x000000040d0c7825 */ /* 0x000fe400078e0010 */
[----:B------:R-:W-:Y:S02]  /*1170*/  LDS R22, [R6+0x340] ;  /* 0x0003400006167984 */ /* 0x000fe40000000800 */
[----:B------:R-:W-:-:S02]  /*1180*/  FFMA R37, R20, R15, R19 ;  /* 0x0000000f14257223 */ /* 0x000fc40000000013 */
[----:B------:R-:W1:Y:S01]  /*1190*/  LDS.128 R16, [R7+0x30] ;  /* 0x0000300007107984 */ /* 0x000e620000000c00 */
[----:B------:R-:W-:Y:S06]  /*11a0*/  BAR.SYNC.DEFER_BLOCKING 0x0 ;  /* 0x0000000000007b1d */ /* 0x000fec0000010000 */
[----:B------:R-:W2:Y:S04]  /*11b0*/  LDG.E R25, desc[UR8][R24.64+0x40] ;  /* 0x0000400818197981 */ /* 0x000ea8000c1e1900 */
[----:B------:R-:W3:Y:S01]  /*11c0*/  LDG.E R36, desc[UR8][R12.64] ;  /* 0x000000080c247981 */ /* 0x000ee2000c1e1900 */
[----:B0-----:R-:W-:-:S04]  /*11d0*/  FFMA R37, R8, R29, R37 ;  /* 0x0000001d08257223 */ /* 0x001fc80000000025 */
[----:B------:R-:W-:-:S04]  /*11e0*/  FFMA R34, R34, R9, R37 ;  /* 0x0000000922227223 */ /* 0x000fc80000000025 */
[----:B------:R-:W-:-:S04]  /*11f0*/  FFMA R35, R35, R10, R34 ;  /* 0x0000000a23237223 */ /* 0x000fc80000000022 */
[----:B------:R-:W-:-:S04]  /*1200*/  FFMA R35, R32, R11, R35 ;  /* 0x0000000b20237223 */ /* 0x000fc80000000023 */
[----:B-1----:R-:W-:-:S04]  /*1210*/  FFMA R31, R16, R31, R35 ;  /* 0x0000001f101f7223 */ /* 0x002fc80000000023 */
[----:B------:R-:W-:-:S04]  /*1220*/  FFMA R22, R22, R17, R31 ;  /* 0x0000001116167223 */ /* 0x000fc8000000001f */
[----:B------:R-:W-:-:S04]  /*1230*/  FFMA R33, R33, R18, R22 ;  /* 0x0000001221217223 */ /* 0x000fc80000000016 */
[----:B------:R-:W-:Y:S01]  /*1240*/  FFMA R35, R26, R19, R33 ;  /* 0x000000131a237223 */ /* 0x000fe20000000021 */
        /* <DEDUP_REMOVED lines=14> */
[----:B------:R-:W-:Y:S04]  /*1330*/  LDS R33, [R6+0x200] ;  /* 0x0002000006217984 */ /* 0x000fe80000000800 */
[----:B------:R-:W5:Y:S01]  /*1340*/  LDS.128 R16, [R7+0x20] ;  /* 0x0000200007107984 */ /* 0x000f620000000c00 */
[----:B0-----:R-:W-:-:S03]  /*1350*/  FFMA R27, R12, R27, R35 ;  /* 0x0000001b0c1b7223 */ /* 0x001fc60000000023 */
[----:B------:R-:W0:Y:S01]  /*1360*/  LDS R26, [R6+0x240] ;  /* 0x00024000061a7984 */ /* 0x000e220000000800 */
[----:B-1----:R-:W-:-:S03]  /*1370*/  FFMA R20, R20, R13, R27 ;  /* 0x0000000d14147223 */ /* 0x002fc6000000001b */
[----:B------:R-:W1:Y:S01]  /*1380*/  LDS R27, [R6+0x280] ;  /* 0x00028000061b7984 */ /* 0x000e620000000800 */
[----:B--2---:R-:W-:-:S03]  /*1390*/  FFMA R29, R29, R14, R20 ;  /* 0x0000000e1d1d7223 */ /* 0x004fc60000000014 */
[----:B------:R-:W2:Y:S01]  /*13a0*/  LDS R20, [R6+0x2c0] ;  /* 0x0002c00006147984 */ /* 0x000ea20000000800 */
[----:B---3--:R-:W-:-:S03]  /*13b0*/  FFMA R35, R24, R15, R29 ;  /* 0x0000000f18237223 */ /* 0x008fc6000000001d */
[----:B------:R-:W-:Y:S04]  /*13c0*/  LDS R29, [R6+0x300] ;  /* 0x00030000061d7984 */ /* 0x000fe80000000800 */
[----:B------:R-:W3:Y:S01]  /*13d0*/  LDS.128 R12, [R7+0x30] ;  /* 0x00003000070c7984 */ /* 0x000ee20000000c00 */
[----:B----4-:R-:W-:-:S03]  /*13e0*/  FFMA R35, R8, R25, R35 ;  /* 0x0000001908237223 */ /* 0x010fc60000000023 */
[----:B------:R-:W4:Y:S04]  /*13f0*/  LDS R24, [R6+0x340] ;  /* 0x0003400006187984 */ /* 0x000f280000000800 */
[----:B------:R-:W4:Y:S01]  /*1400*/  LDS R25, [R6+0x380] ;  /* 0x0003800006197984 */ /* 0x000f220000000800 */
[----:B-----5:R-:W-:-:S03]  /*1410*/  FFMA R28, R28, R9, R35 ;  /* 0x000000091c1c7223 */ /* 0x020fc60000000023 */
[----:B------:R-:W5:Y:S01]  /*1420*/  LDS R8, [R6+0x3c0] ;  /* 0x0003c00006087984 */ /* 0x000f620000000800 */
[----:B------:R-:W-:-:S04]  /*1430*/  FFMA R31, R31, R10, R28 ;  /* 0x0000000a1f1f7223 */ /* 0x000fc8000000001c */
[----:B------:R-:W-:-:S04]  /*1440*/  FFMA R11, R22, R11, R31 ;  /* 0x0000000b160b7223 */ /* 0x000fc8000000001f */
[----:B------:R-:W-:-:S04]  /*1450*/  FFMA R11, R16, R33, R11 ;  /* 0x00000021100b7223 */ /* 0x000fc8000000000b */
[----:B0-----:R-:W-:-:S04]  /*1460*/  FFMA R26, R26, R17, R11 ;  /* 0x000000111a1a7223 */ /* 0x001fc8000000000b */
[----:B-1----:R-:W-:-:S04]  /*1470*/  FFMA R27, R27, R18, R26 ;  /* 0x000000121b1b7223 */ /* 0x002fc8000000001a */
[----:B--2---:R-:W-:-:S04]  /*1480*/  FFMA R19, R20, R19, R27 ;  /* 0x0000001314137223 */ /* 0x004fc8000000001b */
[----:B---3--:R-:W-:-:S04]  /*1490*/  FFMA R19, R12, R29, R19 ;  /* 0x0000001d0c137223 */ /* 0x008fc80000000013 */
[----:B----4-:R-:W-:-:S04]  /*14a0*/  FFMA R24, R24, R13, R19 ;  /* 0x0000000d18187223 */ /* 0x010fc80000000013 */
[----:B------:R-:W-:-:S04]  /*14b0*/  FFMA R25, R25, R14, R24 ;  /* 0x0000000e19197223 */ /* 0x000fc80000000018 */
[----:B-----5:R-:W-:Y:S01]  /*14c0*/  FFMA R31, R8, R15, R25 ;  /* 0x0000000f081f7223 */ /* 0x020fe20000000019 */
[----:B------:R-:W-:Y:S06]  /*14d0*/  BAR.SYNC.DEFER_BLOCKING 0x0 ;  /* 0x0000000000007b1d */ /* 0x000fec0000010000 */
.L_x_3:
[----:B------:R-:W-:Y:S05]  /*14e0*/  @P1 BRA `(.L_x_0) ;  /* 0x0000000000d81947 */ /* 0x000fea0003800000 */
[----:B------:R-:W0:Y:S01]  /*14f0*/  LDC.64 R8, c[0x0][0x380] ;  /* 0x0000e000ff087b82 */ /* 0x000e220000000a00 */
[C---:B------:R-:W-:Y:S02]  /*1500*/  LEA R6, R0.reuse, R3, 0x4 ;  /* 0x0000000300067211 */ /* 0x040fe400078e20ff */
[----:B------:R-:W-:-:S03]  /*1510*/  LEA R21, R0, R21, 0x4 ;  /* 0x0000001500157211 */ /* 0x000fc600078e20ff */
[----:B------:R-:W-:Y:S02]  /*1520*/  IMAD R11, R6, R5, R4 ;  /* 0x00000005060b7224 */ /* 0x000fe400078e0204 */
[----:B------:R-:W1:Y:S01]  /*1530*/  LDC.64 R12, c[0x0][0x388] ;  /* 0x0000e200ff0c7b82 */ /* 0x000e620000000a00 */
[----:B0-----:R-:W-:-:S05]  /*1540*/  IMAD.WIDE R8, R21, 0x4, R8 ;  /* 0x0000000415087825 */ /* 0x001fca00078e0208 */
[----:B------:R-:W2:Y:S01]  /*1550*/  LDG.E R6, desc[UR8][R8.64] ;  /* 0x0000000808067981 */ /* 0x000ea2000c1e1900 */
[----:B-1----:R-:W-:-:S06]  /*1560*/  IMAD.WIDE.U32 R12, R11, 0x4, R12 ;  /* 0x000000040b0c7825 */ /* 0x002fcc00078e000c */
[----:B------:R-:W3:Y:S01]  /*1570*/  LDG.E R12, desc[UR8][R12.64] ;  /* 0x000000080c0c7981 */ /* 0x000ee2000c1e1900 */
[----:B------:R-:W-:-:S04]  /*1580*/  UIADD3 UR4, UPT, UPT, UR4, 0x400, URZ ;  /* 0x0000040004047890 */ /* 0x000fc8000fffe0ff */
[----:B------:R-:W-:Y:S01]  /*1590*/  ULEA UR4, UR6, UR4, 0x18 ;  /* 0x0000000406047291 */ /* 0x000fe2000f8ec0ff */
[----:B------:R-:W-:-:S05]  /*15a0*/  LEA R15, R2, R7, 0x2 ;  /* 0x00000007020f7211 */ /* 0x000fca00078e10ff */
[----:B------:R-:W-:-:S04]  /*15b0*/  LEA R0, R2, UR4, 0x2 ;  /* 0x0000000402007c11 */ /* 0x000fc8000f8e10ff */
        /* <DEDUP_REMOVED lines=26> */
[----:B------:R-:W4:Y:S01]  /*1760*/  LDS R10, [R0+0x340] ;  /* 0x00034000000a7984 */ /* 0x000f220000000800 */
[----:B-----5:R-:W-:-:S03]  /*1770*/  FFMA R2, R2, R17, R3 ;  /* 0x0000001102027223 */ /* 0x020fc60000000003 */
[----:B------:R-:W5:Y:S04]  /*1780*/  LDS R16, [R0+0x380] ;  /* 0x0003800000107984 */ /* 0x000f680000000800 */
        /* <DEDUP_REMOVED lines=9> */
[----:B-----5:R-:W-:-:S04]  /*1820*/  FFMA R16, R16, R30, R9 ;  /* 0x0000001e10107223 */ /* 0x020fc80000000009 */
[----:B------:R-:W-:Y:S01]  /*1830*/  FFMA R31, R3, R31, R16 ;  /* 0x0000001f031f7223 */ /* 0x000fe20000000010 */
[----:B------:R-:W-:Y:S06]  /*1840*/  BAR.SYNC.DEFER_BLOCKING 0x0 ;  /* 0x0000000000007b1d */ /* 0x000fec0000010000 */
.L_x_0:
[----:B------:R-:W-:-:S04]  /*1850*/  VIMNMX R0, PT, PT, R23, R4, !PT ;  /* 0x0000000417007248 */ /* 0x000fc80007fe0100 */
[----:B------:R-:W-:-:S13]  /*1860*/  ISETP.GE.AND P0, PT, R0, R5, PT ;  /* 0x000000050000720c */ /* 0x000fda0003f06270 */
[----:B------:R-:W-:Y:S05]  /*1870*/  @P0 EXIT ;  /* 0x000000000000094d */ /* 0x000fea0003800000 */
[----:B------:R-:W0:Y:S01]  /*1880*/  LDC.64 R2, c[0x0][0x390] ;  /* 0x0000e400ff027b82 */ /* 0x000e220000000a00 */
[----:B------:R-:W-:-:S04]  /*1890*/  IMAD R5, R23, R5, R4 ;  /* 0x0000000517057224 */ /* 0x000fc800078e0204 */
[----:B0-----:R-:W-:-:S05]  /*18a0*/  IMAD.WIDE.U32 R2, R5, 0x4, R2 ;  /* 0x0000000405027825 */ /* 0x001fca00078e0002 */
[----:B------:R-:W-:Y:S01]  /*18b0*/  STG.E desc[UR8][R2.64], R31 ;  /* 0x0000001f02007986 */ /* 0x000fe2000c101908 */
[----:B------:R-:W-:Y:S05]  /*18c0*/  EXIT ;  /* 0x000000000000794d */ /* 0x000fea0003800000 */
.L_x_4:
[----:B------:R-:W-:-:S00]  /*18d0*/  BRA `(.L_x_4) ;  /* 0xfffffffc00fc7947 */ /* 0x000fc0000383ffff */
[----:B------:R-:W-:-:S00]  /*18e0*/  NOP ;  /* 0x0000000000007918 */ /* 0x000fc00000000000 */
        /* <DEDUP_REMOVED lines=9> */
.L_x_5:


//--------------------- .nv.shared._Z9matrixMulPKfS0_Pfi --------------------------
	.section	.nv.shared._Z9matrixMulPKfS0_Pfi,"aw",@nobits
	.sectionflags	@""
	.align	4
.nv.shared._Z9matrixMulPKfS0_Pfi:
	.zero		3072


//--------------------- .nv.shared.reserved.0     --------------------------
	.section	.nv.shared.reserved.0,"aw",@nobits
	.weak		__nv_reservedSMEM_offset_0_alias
	.size		__nv_reservedSMEM_offset_0_alias, 0, 64
	.other		__nv_reservedSMEM_offset_0_alias,@"STO_CUDA_RESERVED_SHARED STV_DEFAULT"
__nv_reservedSMEM_offset_0_alias:
	.zero		0
	.zero		64


//--------------------- .nv.constant0._Z9matrixMulPKfS0_Pfi --------------------------
	.section	.nv.constant0._Z9matrixMulPKfS0_Pfi,"a",@progbits
	.sectionflags	@""
	.align	4
.nv.constant0._Z9matrixMulPKfS0_Pfi:
	.zero		924


//--------------------- SYMBOLS --------------------------

	.type		.nv.reservedSmem.offset0,@object
	.size		.nv.reservedSmem.offset0,0x4
	.type		.nv.reservedSmem.cap,@object
	.size		.nv.reservedSmem.cap,0x4
